	.headerflags	@"EF_CUDA_TEXMODE_UNIFIED EF_CUDA_64BIT_ADDRESS EF_CUDA_ACCELERATORS EF_CUDA_SM90 EF_CUDA_VIRTUAL_SM(EF_CUDA_SM90)"
	.elftype	@"ET_EXEC"


//--------------------- .nv.info                  --------------------------
	.section	.nv.info,"",@"SHT_CUDA_INFO"
	.align	4


	//----- nvinfo : EIATTR_REGCOUNT
	.align		4
        /*0000*/ 	.byte	0x04, 0x2f
        /*0002*/ 	.short	(.L_1 - .L_0)
	.align		4
.L_0:
        /*0004*/ 	.word	index@(triton_poi_fused_convolution_div_sub_4)
        /*0008*/ 	.word	0x00000013


	//----- nvinfo : EIATTR_MIN_STACK_SIZE
	.align		4
.L_1:
        /*000c*/ 	.byte	0x04, 0x12
        /*000e*/ 	.short	(.L_3 - .L_2)
	.align		4
.L_2:
        /*0010*/ 	.word	index@(triton_poi_fused_convolution_div_sub_4)
        /*0014*/ 	.word	0x00000000


	//----- nvinfo : EIATTR_FRAME_SIZE
	.align		4
.L_3:
        /*0018*/ 	.byte	0x04, 0x11
        /*001a*/ 	.short	(.L_5 - .L_4)
	.align		4
.L_4:
        /*001c*/ 	.word	index@(triton_poi_fused_convolution_div_sub_4)
        /*0020*/ 	.word	0x00000000


	//----- nvinfo : EIATTR_MIN_STACK_SIZE
	.align		4
.L_5:
        /*0024*/ 	.byte	0x04, 0x12
        /*0026*/ 	.short	(.L_7 - .L_6)
	.align		4
.L_6:
        /*0028*/ 	.word	index@(triton_poi_fused_convolution_div_sub_4)
        /*002c*/ 	.word	0x00000000
.L_7:


//--------------------- .nv.info.triton_poi_fused_convolution_div_sub_4 --------------------------
	.section	.nv.info.triton_poi_fused_convolution_div_sub_4,"",@"SHT_CUDA_INFO"
	.sectionflags	@""
	.align	4


	//----- nvinfo : EIATTR_CUDA_API_VERSION
	.align		4
        /*0000*/ 	.byte	0x04, 0x37
        /*0002*/ 	.short	(.L_9 - .L_8)
.L_8:
        /*0004*/ 	.word	0x0000007c


	//----- nvinfo : EIATTR_KPARAM_INFO
	.align		4
.L_9:
        /*0008*/ 	.byte	0x04, 0x17
        /*000a*/ 	.short	(.L_11 - .L_10)
.L_10:
        /*000c*/ 	.word	0x00000000
        /*0010*/ 	.short	0x0004
        /*0012*/ 	.short	0x001c
        /*0014*/ 	.byte	0x00, 0xf0, 0x11, 0x00


	//----- nvinfo : EIATTR_KPARAM_INFO
	.align		4
.L_11:
        /*0018*/ 	.byte	0x04, 0x17
        /*001a*/ 	.short	(.L_13 - .L_12)
.L_12:
        /*001c*/ 	.word	0x00000000
        /*0020*/ 	.short	0x0003
        /*0022*/ 	.short	0x0018
        /*0024*/ 	.byte	0x00, 0xf0, 0x11, 0x00


	//----- nvinfo : EIATTR_KPARAM_INFO
	.align		4
.L_13:
        /*0028*/ 	.byte	0x04, 0x17
        /*002a*/ 	.short	(.L_15 - .L_14)
.L_14:
        /*002c*/ 	.word	0x00000000
        /*0030*/ 	.short	0x0002
        /*0032*/ 	.short	0x0010
        /*0034*/ 	.byte	0x00, 0xf4, 0x21, 0x00


	//----- nvinfo : EIATTR_KPARAM_INFO
	.align		4
.L_15:
        /*0038*/ 	.byte	0x04, 0x17
        /*003a*/ 	.short	(.L_17 - .L_16)
.L_16:
        /*003c*/ 	.word	0x00000000
        /*0040*/ 	.short	0x0001
        /*0042*/ 	.short	0x0008
        /*0044*/ 	.byte	0x00, 0xf4, 0x21, 0x00


	//----- nvinfo : EIATTR_KPARAM_INFO
	.align		4
.L_17:
        /*0048*/ 	.byte	0x04, 0x17
        /*004a*/ 	.short	(.L_19 - .L_18)
.L_18:
        /*004c*/ 	.word	0x00000000
        /*0050*/ 	.short	0x0000
        /*0052*/ 	.short	0x0000
        /*0054*/ 	.byte	0x00, 0xf4, 0x21, 0x00


	//----- nvinfo : EIATTR_SPARSE_MMA_MASK
	.align		4
.L_19:
        /*0058*/ 	.byte	0x03, 0x50
        /*005a*/ 	.short	0x0000


	//----- nvinfo : EIATTR_MAXREG_COUNT
	.align		4
        /*005c*/ 	.byte	0x03, 0x1b
        /*005e*/ 	.short	0x00ff


	//----- nvinfo : EIATTR_EXIT_INSTR_OFFSETS
	.align		4
        /*0060*/ 	.byte	0x04, 0x1c
        /*0062*/ 	.short	(.L_21 - .L_20)


	//   ....[0]....
.L_20:
        /*0064*/ 	.word	0x000002b0


	//   ....[1]....
        /*0068*/ 	.word	0x000002d0


	//----- nvinfo : EIATTR_REQNTID
	.align		4
.L_21:
        /*006c*/ 	.byte	0x04, 0x10
        /*006e*/ 	.short	(.L_23 - .L_22)
.L_22:
        /*0070*/ 	.word	0x00000080
        /*0074*/ 	.word	0x00000001
        /*0078*/ 	.word	0x00000001


	//----- nvinfo : EIATTR_CBANK_PARAM_SIZE
	.align		4
.L_23:
        /*007c*/ 	.byte	0x03, 0x19
        /*007e*/ 	.short	0x0020


	//----- nvinfo : EIATTR_PARAM_CBANK
	.align		4
        /*0080*/ 	.byte	0x04, 0x0a
        /*0082*/ 	.short	(.L_25 - .L_24)
	.align		4
.L_24:
        /*0084*/ 	.word	index@(.nv.constant0.triton_poi_fused_convolution_div_sub_4)
        /*0088*/ 	.short	0x0210
        /*008a*/ 	.short	0x0020


	//----- nvinfo : EIATTR_SW_WAR
	.align		4
.L_25:
        /*008c*/ 	.byte	0x04, 0x36
        /*008e*/ 	.short	(.L_27 - .L_26)
.L_26:
        /*0090*/ 	.word	0x00000008
.L_27:


//--------------------- .nv.callgraph             --------------------------
	.section	.nv.callgraph,"",@"SHT_CUDA_CALLGRAPH"
	.align	4
	.sectionentsize	8
	.align		4
        /*0000*/ 	.word	0x00000000
	.align		4
        /*0004*/ 	.word	0xffffffff
	.align		4
        /*0008*/ 	.word	0x00000000
	.align		4
        /*000c*/ 	.word	0xfffffffe
	.align		4
        /*0010*/ 	.word	0x00000000
	.align		4
        /*0014*/ 	.word	0xfffffffd
	.align		4
        /*0018*/ 	.word	0x00000000
	.align		4
        /*001c*/ 	.word	0xfffffffc


//--------------------- .text.triton_poi_fused_convolution_div_sub_4 --------------------------
	.section	.text.triton_poi_fused_convolution_div_sub_4,"ax",@progbits
	.align	128
        .global         triton_poi_fused_convolution_div_sub_4
        .type           triton_poi_fused_convolution_div_sub_4,@function
        .size           triton_poi_fused_convolution_div_sub_4,(.L_x_1 - triton_poi_fused_convolution_div_sub_4)
        .other          triton_poi_fused_convolution_div_sub_4,@"STO_CUDA_ENTRY STV_DEFAULT"
triton_poi_fused_convolution_div_sub_4:
.text.triton_poi_fused_convolution_div_sub_4:
[----:B------:R-:W0:Y:S02]  /*0000*/  LDC R1, c[0x0][0x28] ;  /* 0x00000a00ff017b82 */ /* 0x000e240000000800 */
[----:B------:R-:W1:Y:S01]  /*0010*/  S2R R2, SR_TID.X ;  /* 0x0000000000027919 */ /* 0x000e620000002100 */
[----:B------:R-:W2:Y:S01]  /*0020*/  S2UR UR4, SR_CTAID.Y ;  /* 0x00000000000479c3 */ /* 0x000ea20000002600 */
[----:B------:R-:W-:Y:S01]  /*0030*/  MOV R6, RZ ;  /* 0x000000ff00067202 */ /* 0x000fe20000000f00 */
[----:B------:R-:W3:Y:S06]  /*0040*/  S2R R7, SR_CTAID.X ;  /* 0x0000000000077919 */ /* 0x000eec0000002500 */
[----:B------:R-:W4:Y:S08]  /*0050*/  LDC.64 R10, c[0x0][0x210] ;  /* 0x00008400ff0a7b82 */ /* 0x000f300000000a00 */
[----:B------:R-:W5:Y:S01]  /*0060*/  LDC.64 R4, c[0x0][0x218] ;  /* 0x00008600ff047b82 */ /* 0x000f620000000a00 */
[----:B--2---:R-:W-:Y:S01]  /*0070*/  USHF.L.U32 UR4, UR4, 0x4, URZ ;  /* 0x0000000404047899 */ /* 0x004fe2000800063f */
[----:B-1----:R-:W-:-:S02]  /*0080*/  SHF.R.U32.HI R0, RZ, 0x4, R2 ;  /* 0x00000004ff007819 */ /* 0x002fc40000011602 */
[----:B------:R-:W-:Y:S02]  /*0090*/  LOP3.LUT R2, R2, 0xf, RZ, 0xc0, !PT ;  /* 0x0000000f02027812 */ /* 0x000fe400078ec0ff */
[----:B------:R-:W-:Y:S02]  /*00a0*/  SGXT.U32 R0, R0, 0x3 ;  /* 0x000000030000781a */ /* 0x000fe40000000000 */
[----:B---3--:R-:W-:Y:S02]  /*00b0*/  LEA R7, R7, R2, 0x4 ;  /* 0x0000000207077211 */ /* 0x008fe400078e20ff */
[----:B------:R-:W-:Y:S01]  /*00c0*/  LOP3.LUT R12, R0, UR4, RZ, 0xfc, !PT ;  /* 0x00000004000c7c12 */ /* 0x000fe2000f8efcff */
[----:B------:R-:W-:Y:S01]  /*00d0*/  HFMA2.MMA R0, -RZ, RZ, 0, 0 ;  /* 0x00000000ff007435 */ /* 0x000fe200000001ff */
[----:B------:R-:W-:Y:S01]  /*00e0*/  ISETP.GE.AND P0, PT, R7, 0x9, PT ;  /* 0x000000090700780c */ /* 0x000fe20003f06270 */
[----:B------:R-:W-:Y:S01]  /*00f0*/  ULDC.64 UR4, c[0x0][0x208] ;  /* 0x0000820000047ab9 */ /* 0x000fe20000000a00 */
[C---:B------:R-:W-:Y:S01]  /*0100*/  LOP3.LUT R13, R12.reuse, 0x8, RZ, 0xfc, !PT ;  /* 0x000000080c0d7812 */ /* 0x040fe200078efcff */
[C---:B------:R-:W-:Y:S01]  /*0110*/  IMAD R9, R12.reuse, 0x9, R7 ;  /* 0x000000090c097824 */ /* 0x040fe200078e0207 */
[----:B------:R-:W-:-:S02]  /*0120*/  ISETP.LT.AND P1, PT, R12, 0xc0, !P0 ;  /* 0x000000c00c00780c */ /* 0x000fc40004721270 */
[----:B------:R-:W-:Y:S02]  /*0130*/  ISETP.LT.AND P0, PT, R13, 0xc0, !P0 ;  /* 0x000000c00d00780c */ /* 0x000fe40004701270 */
[----:B------:R-:W-:Y:S01]  /*0140*/  IADD3 R3, R9, 0x48, RZ ;  /* 0x0000004809037810 */ /* 0x000fe20007ffe0ff */
[----:B----4-:R-:W-:-:S04]  /*0150*/  IMAD.WIDE R8, R9, 0x4, R10 ;  /* 0x0000000409087825 */ /* 0x010fc800078e020a */
[----:B------:R-:W-:Y:S02]  /*0160*/  IMAD.WIDE R10, R3, 0x4, R10 ;  /* 0x00000004030a7825 */ /* 0x000fe400078e020a */
[----:B------:R-:W1:Y:S02]  /*0170*/  LDC.64 R2, c[0x0][0x220] ;  /* 0x00008800ff027b82 */ /* 0x000e640000000a00 */
[----:B------:R-:W2:Y:S04]  /*0180*/  @P1 LDG.E.EL R0, desc[UR4][R8.64] ;  /* 0x0000000408001981 */ /* 0x000ea8000c2e1900 */
[----:B------:R3:W4:Y:S01]  /*0190*/  @P0 LDG.E.EL R6, desc[UR4][R10.64] ;  /* 0x000000040a060981 */ /* 0x000722000c2e1900 */
[----:B------:R-:W-:-:S04]  /*01a0*/  IMAD.HI R14, R12, 0x55555556, RZ ;  /* 0x555555560c0e7827 */ /* 0x000fc800078e02ff */
[----:B------:R-:W-:Y:S01]  /*01b0*/  IMAD.HI R16, R13, 0x55555556, RZ ;  /* 0x555555560d107827 */ /* 0x000fe200078e02ff */
[----:B------:R-:W-:-:S04]  /*01c0*/  LEA.HI R15, R14, R14, RZ, 0x1 ;  /* 0x0000000e0e0f7211 */ /* 0x000fc800078f08ff */
[----:B------:R-:W-:Y:S01]  /*01d0*/  LEA.HI R16, R16, R16, RZ, 0x1 ;  /* 0x0000001010107211 */ /* 0x000fe200078f08ff */
[----:B------:R-:W-:-:S04]  /*01e0*/  IMAD R12, R15, -0x3, R12 ;  /* 0xfffffffd0f0c7824 */ /* 0x000fc800078e020c */
[C---:B------:R-:W-:Y:S02]  /*01f0*/  IMAD R13, R16.reuse, -0x3, R13 ;  /* 0xfffffffd100d7824 */ /* 0x040fe400078e020d */
[----:B------:R-:W-:Y:S02]  /*0200*/  IMAD R12, R7, 0x3, R12 ;  /* 0x00000003070c7824 */ /* 0x000fe400078e020c */
[----:B------:R-:W-:Y:S02]  /*0210*/  IMAD R16, R16, 0x1b, R13 ;  /* 0x0000001b10107824 */ /* 0x000fe400078e020d */
[----:B---3--:R-:W-:Y:S02]  /*0220*/  IMAD R11, R15, 0x1b, R12 ;  /* 0x0000001b0f0b7824 */ /* 0x008fe400078e020c */
[----:B------:R-:W-:Y:S02]  /*0230*/  IMAD R7, R7, 0x3, R16 ;  /* 0x0000000307077824 */ /* 0x000fe400078e0210 */
[----:B-----5:R-:W-:-:S04]  /*0240*/  IMAD.WIDE R8, R11, 0x4, R4 ;  /* 0x000000040b087825 */ /* 0x020fc800078e0204 */
[----:B------:R-:W-:-:S04]  /*0250*/  IMAD.WIDE R4, R7, 0x4, R4 ;  /* 0x0000000407047825 */ /* 0x000fc800078e0204 */
[----:B-1----:R-:W-:-:S04]  /*0260*/  IMAD.WIDE R10, R11, 0x4, R2 ;  /* 0x000000040b0a7825 */ /* 0x002fc800078e0202 */
[----:B------:R-:W-:Y:S01]  /*0270*/  IMAD.WIDE R2, R7, 0x4, R2 ;  /* 0x0000000407027825 */ /* 0x000fe200078e0202 */
[----:B--2---:R1:W-:Y:S04]  /*0280*/  @P1 STG.E desc[UR4][R8.64], R0 ;  /* 0x0000000008001986 */ /* 0x0043e8000c101904 */
[----:B----4-:R1:W-:Y:S04]  /*0290*/  @P0 STG.E desc[UR4][R4.64], R6 ;  /* 0x0000000604000986 */ /* 0x0103e8000c101904 */
[----:B------:R1:W-:Y:S01]  /*02a0*/  @P1 STG.E desc[UR4][R10.64], R0 ;  /* 0x000000000a001986 */ /* 0x0003e2000c101904 */
[----:B------:R-:W-:Y:S05]  /*02b0*/  @!P0 EXIT ;  /* 0x000000000000894d */ /* 0x000fea0003800000 */
[----:B------:R-:W-:Y:S01]  /*02c0*/  STG.E desc[UR4][R2.64], R6 ;  /* 0x0000000602007986 */ /* 0x000fe2000c101904 */
[----:B------:R-:W-:Y:S05]  /*02d0*/  EXIT ;  /* 0x000000000000794d */ /* 0x000fea0003800000 */
.L_x_0:
[----:B------:R-:W-:-:S00]  /*02e0*/  BRA `(.L_x_0) ;  /* 0xfffffffc00fc7947 */ /* 0x000fc0000383ffff */
[----:B------:R-:W-:-:S00]  /*02f0*/  NOP ;  /* 0x0000000000007918 */ /* 0x000fc00000000000 */
        /* <DEDUP_REMOVED lines=8> */
.L_x_1:


//--------------------- .nv.constant0.triton_poi_fused_convolution_div_sub_4 --------------------------
	.section	.nv.constant0.triton_poi_fused_convolution_div_sub_4,"a",@progbits
	.sectionflags	@""
	.align	4
.nv.constant0.triton_poi_fused_convolution_div_sub_4:
	.zero		560
